//
// Generated by NVIDIA NVVM Compiler
//
// Compiler Build ID: CL-36424714
// Cuda compilation tools, release 13.0, V13.0.88
// Based on NVVM 20.0.0
//

.version 9.0
.target sm_100
.address_size 64


.entry _Z11_block_diagPdiiS_iPiS0_S0_(
	.param .u64 .ptr .align 1 _Z11_block_diagPdiiS_iPiS0_S0__param_0,
	.param .u32 _Z11_block_diagPdiiS_iPiS0_S0__param_1,
	.param .u32 _Z11_block_diagPdiiS_iPiS0_S0__param_2,
	.param .u64 .ptr .align 1 _Z11_block_diagPdiiS_iPiS0_S0__param_3,
	.param .u32 _Z11_block_diagPdiiS_iPiS0_S0__param_4,
	.param .u64 .ptr .align 1 _Z11_block_diagPdiiS_iPiS0_S0__param_5,
	.param .u64 .ptr .align 1 _Z11_block_diagPdiiS_iPiS0_S0__param_6,
	.param .u64 .ptr .align 1 _Z11_block_diagPdiiS_iPiS0_S0__param_7
)
{
	.reg .pred 	%p<10>;
	.reg .b32 	%r<45>;
	.reg .b64 	%rd<25>;
	.reg .b64 	%fd<8>;

	ld.param.u64 	%rd10, [_Z11_block_diagPdiiS_iPiS0_S0__param_0];
	ld.param.u32 	%r28, [_Z11_block_diagPdiiS_iPiS0_S0__param_2];
	ld.param.u64 	%rd11, [_Z11_block_diagPdiiS_iPiS0_S0__param_3];
	ld.param.u32 	%r29, [_Z11_block_diagPdiiS_iPiS0_S0__param_4];
	ld.param.u64 	%rd7, [_Z11_block_diagPdiiS_iPiS0_S0__param_5];
	ld.param.u64 	%rd8, [_Z11_block_diagPdiiS_iPiS0_S0__param_6];
	ld.param.u64 	%rd9, [_Z11_block_diagPdiiS_iPiS0_S0__param_7];
	cvta.to.global.u64 	%rd1, %rd10;
	cvta.to.global.u64 	%rd2, %rd11;
	mov.u32 	%r1, %ctaid.x;
	setp.ge.s32 	%p1, %r1, %r29;
	@%p1 bra 	$L__BB0_12;
	cvta.to.global.u64 	%rd12, %rd8;
	cvta.to.global.u64 	%rd13, %rd9;
	cvta.to.global.u64 	%rd14, %rd7;
	mul.wide.u32 	%rd15, %r1, 4;
	add.s64 	%rd16, %rd12, %rd15;
	ld.global.u32 	%r30, [%rd16+4];
	ld.global.u32 	%r2, [%rd16];
	sub.s32 	%r3, %r30, %r2;
	add.s64 	%rd17, %rd13, %rd15;
	ld.global.u32 	%r4, [%rd17+4];
	ld.global.u32 	%r5, [%rd17];
	sub.s32 	%r6, %r4, %r5;
	add.s64 	%rd18, %rd14, %rd15;
	ld.global.u32 	%r7, [%rd18];
	mov.u32 	%r40, %tid.y;
	setp.ge.s32 	%p2, %r40, %r3;
	@%p2 bra 	$L__BB0_12;
	mov.u32 	%r9, %tid.x;
	not.b32 	%r31, %r9;
	add.s32 	%r32, %r4, %r31;
	sub.s32 	%r10, %r32, %r5;
	and.b32  	%r11, %r10, 48;
	add.s32 	%r12, %r9, 16;
	add.s32 	%r13, %r9, 32;
	add.s32 	%r14, %r9, 48;
	add.s64 	%rd3, %rd1, 256;
	add.s64 	%rd4, %rd2, 256;
$L__BB0_3:
	setp.ge.s32 	%p3, %r9, %r6;
	@%p3 bra 	$L__BB0_11;
	setp.eq.s32 	%p4, %r11, 48;
	mul.lo.s32 	%r16, %r40, %r6;
	add.s32 	%r33, %r40, %r2;
	mul.lo.s32 	%r17, %r33, %r28;
	mov.u32 	%r41, %r9;
	@%p4 bra 	$L__BB0_8;
	setp.eq.s32 	%p5, %r11, 0;
	add.s32 	%r34, %r16, %r7;
	add.s32 	%r35, %r34, %r9;
	mul.wide.s32 	%rd19, %r35, 8;
	add.s64 	%rd5, %rd2, %rd19;
	ld.global.f64 	%fd1, [%rd5];
	add.s32 	%r36, %r17, %r5;
	add.s32 	%r37, %r36, %r9;
	mul.wide.s32 	%rd20, %r37, 8;
	add.s64 	%rd6, %rd1, %rd20;
	st.global.f64 	[%rd6], %fd1;
	mov.u32 	%r41, %r12;
	@%p5 bra 	$L__BB0_8;
	setp.eq.s32 	%p6, %r11, 16;
	ld.global.f64 	%fd2, [%rd5+128];
	st.global.f64 	[%rd6+128], %fd2;
	mov.u32 	%r41, %r13;
	@%p6 bra 	$L__BB0_8;
	ld.global.f64 	%fd3, [%rd5+256];
	st.global.f64 	[%rd6+256], %fd3;
	mov.u32 	%r41, %r14;
$L__BB0_8:
	setp.lt.u32 	%p7, %r10, 48;
	@%p7 bra 	$L__BB0_11;
	add.s32 	%r38, %r5, %r41;
	add.s32 	%r43, %r38, %r17;
	add.s32 	%r39, %r7, %r41;
	add.s32 	%r42, %r39, %r16;
$L__BB0_10:
	mul.wide.s32 	%rd21, %r43, 8;
	add.s64 	%rd22, %rd3, %rd21;
	mul.wide.s32 	%rd23, %r42, 8;
	add.s64 	%rd24, %rd4, %rd23;
	ld.global.f64 	%fd4, [%rd24+-256];
	st.global.f64 	[%rd22+-256], %fd4;
	ld.global.f64 	%fd5, [%rd24+-128];
	st.global.f64 	[%rd22+-128], %fd5;
	ld.global.f64 	%fd6, [%rd24];
	st.global.f64 	[%rd22], %fd6;
	ld.global.f64 	%fd7, [%rd24+128];
	st.global.f64 	[%rd22+128], %fd7;
	add.s32 	%r41, %r41, 64;
	add.s32 	%r43, %r43, 64;
	add.s32 	%r42, %r42, 64;
	setp.lt.s32 	%p8, %r41, %r6;
	@%p8 bra 	$L__BB0_10;
$L__BB0_11:
	add.s32 	%r40, %r40, 16;
	setp.lt.s32 	%p9, %r40, %r3;
	@%p9 bra 	$L__BB0_3;
$L__BB0_12:
	ret;

}


// ===== COMPILED SASS (sm_100) =====

	.target	sm_100

	.elftype	@"ET_EXEC"


//--------------------- .note.nv.tkinfo           --------------------------
	.section	.note.nv.tkinfo,"",@"SHT_NOTE"
	.sectionflags	@"SHF_NOTE_NV_TKINFO"
	.tkinfo
        /*0018*/ 	.word	0x00000002
        /*0030*/ 	.string	""
        /*0030*/ 	.string	"ptxas"
        /*0030*/ 	.string	"Cuda compilation tools, release 13.0, V13.0.88"
        /*0030*/ 	.string	"Build cuda_13.0.r13.0/compiler.36424714_0"
        /*0030*/ 	.string	"-arch sm_100 -m 64 "



//--------------------- .note.nv.cuinfo           --------------------------
	.section	.note.nv.cuinfo,"",@"SHT_NOTE"
	.sectionflags	@"SHF_NOTE_NV_CUINFO"
        /*0018*/ 	.short	0x0002
        /*001a*/ 	.short	0x0064
        /*001c*/ 	.short	0x0082
	.zero		2


//--------------------- .nv.info                  --------------------------
	.section	.nv.info,"",@"SHT_CUDA_INFO"
	.align	4


	//----- nvinfo : EIATTR_REGCOUNT
	.align		4
        /*0000*/ 	.byte	0x04, 0x2f
        /*0002*/ 	.short	(.L_1 - .L_0)
	.align		4
.L_0:
        /*0004*/ 	.word	index@(_Z11_block_diagPdiiS_iPiS0_S0_)
        /*0008*/ 	.word	0x0000001e


	//----- nvinfo : EIATTR_FRAME_SIZE
	.align		4
.L_1:
        /*000c*/ 	.byte	0x04, 0x11
        /*000e*/ 	.short	(.L_3 - .L_2)
	.align		4
.L_2:
        /*0010*/ 	.word	index@(_Z11_block_diagPdiiS_iPiS0_S0_)
        /*0014*/ 	.word	0x00000000


	//----- nvinfo : EIATTR_MIN_STACK_SIZE
	.align		4
.L_3:
        /*0018*/ 	.byte	0x04, 0x12
        /*001a*/ 	.short	(.L_5 - .L_4)
	.align		4
.L_4:
        /*001c*/ 	.word	index@(_Z11_block_diagPdiiS_iPiS0_S0_)
        /*0020*/ 	.word	0x00000000
.L_5:


//--------------------- .nv.compat                --------------------------
	.section	.nv.compat,"",@"SHT_CUDA_COMPAT_INFO"
	.align	4
        /*0000*/ 	.byte	0x02, 0x09, 0x00, 0x00, 0x02, 0x02, 0x01, 0x00, 0x02, 0x05, 0x05, 0x00, 0x03, 0x07, 0x01, 0x01
        /*0010*/ 	.byte	0x02, 0x03, 0x00, 0x00, 0x02, 0x06, 0x01, 0x00, 0x04, 0x0b, 0x08, 0x00, 0x09, 0x00, 0x00, 0x00
        /*0020*/ 	.byte	0x00, 0x00, 0x00, 0x00


//--------------------- .nv.info._Z11_block_diagPdiiS_iPiS0_S0_ --------------------------
	.section	.nv.info._Z11_block_diagPdiiS_iPiS0_S0_,"",@"SHT_CUDA_INFO"
	.sectionflags	@""
	.align	4


	//----- nvinfo : EIATTR_CUDA_API_VERSION
	.align		4
        /*0000*/ 	.byte	0x04, 0x37
        /*0002*/ 	.short	(.L_7 - .L_6)
.L_6:
        /*0004*/ 	.word	0x00000082


	//----- nvinfo : EIATTR_KPARAM_INFO
	.align		4
.L_7:
        /*0008*/ 	.byte	0x04, 0x17
        /*000a*/ 	.short	(.L_9 - .L_8)
.L_8:
        /*000c*/ 	.word	0x00000000
        /*0010*/ 	.short	0x0007
        /*0012*/ 	.short	0x0030
        /*0014*/ 	.byte	0x00, 0xf5, 0x21, 0x00


	//----- nvinfo : EIATTR_KPARAM_INFO
	.align		4
.L_9:
        /*0018*/ 	.byte	0x04, 0x17
        /*001a*/ 	.short	(.L_11 - .L_10)
.L_10:
        /*001c*/ 	.word	0x00000000
        /*0020*/ 	.short	0x0006
        /*0022*/ 	.short	0x0028
        /*0024*/ 	.byte	0x00, 0xf5, 0x21, 0x00


	//----- nvinfo : EIATTR_KPARAM_INFO
	.align		4
.L_11:
        /*0028*/ 	.byte	0x04, 0x17
        /*002a*/ 	.short	(.L_13 - .L_12)
.L_12:
        /*002c*/ 	.word	0x00000000
        /*0030*/ 	.short	0x0005
        /*0032*/ 	.short	0x0020
        /*0034*/ 	.byte	0x00, 0xf5, 0x21, 0x00


	//----- nvinfo : EIATTR_KPARAM_INFO
	.align		4
.L_13:
        /*0038*/ 	.byte	0x04, 0x17
        /*003a*/ 	.short	(.L_15 - .L_14)
.L_14:
        /*003c*/ 	.word	0x00000000
        /*0040*/ 	.short	0x0004
        /*0042*/ 	.short	0x0018
        /*0044*/ 	.byte	0x00, 0xf0, 0x11, 0x00


	//----- nvinfo : EIATTR_KPARAM_INFO
	.align		4
.L_15:
        /*0048*/ 	.byte	0x04, 0x17
        /*004a*/ 	.short	(.L_17 - .L_16)
.L_16:
        /*004c*/ 	.word	0x00000000
        /*0050*/ 	.short	0x0003
        /*0052*/ 	.short	0x0010
        /*0054*/ 	.byte	0x00, 0xf5, 0x21, 0x00


	//----- nvinfo : EIATTR_KPARAM_INFO
	.align		4
.L_17:
        /*0058*/ 	.byte	0x04, 0x17
        /*005a*/ 	.short	(.L_19 - .L_18)
.L_18:
        /*005c*/ 	.word	0x00000000
        /*0060*/ 	.short	0x0002
        /*0062*/ 	.short	0x000c
        /*0064*/ 	.byte	0x00, 0xf0, 0x11, 0x00


	//----- nvinfo : EIATTR_KPARAM_INFO
	.align		4
.L_19:
        /*0068*/ 	.byte	0x04, 0x17
        /*006a*/ 	.short	(.L_21 - .L_20)
.L_20:
        /*006c*/ 	.word	0x00000000
        /*0070*/ 	.short	0x0001
        /*0072*/ 	.short	0x0008
        /*0074*/ 	.byte	0x00, 0xf0, 0x11, 0x00


	//----- nvinfo : EIATTR_KPARAM_INFO
	.align		4
.L_21:
        /*0078*/ 	.byte	0x04, 0x17
        /*007a*/ 	.short	(.L_23 - .L_22)
.L_22:
        /*007c*/ 	.word	0x00000000
        /*0080*/ 	.short	0x0000
        /*0082*/ 	.short	0x0000
        /*0084*/ 	.byte	0x00, 0xf5, 0x21, 0x00


	//----- nvinfo : EIATTR_SPARSE_MMA_MASK
	.align		4
.L_23:
        /*0088*/ 	.byte	0x03, 0x50
        /*008a*/ 	.short	0x0000


	//----- nvinfo : EIATTR_MAXREG_COUNT
	.align		4
        /*008c*/ 	.byte	0x03, 0x1b
        /*008e*/ 	.short	0x00ff


	//----- nvinfo : EIATTR_MERCURY_ISA_VERSION
	.align		4
        /*0090*/ 	.byte	0x03, 0x5f
        /*0092*/ 	.short	0x0101


	//----- nvinfo : EIATTR_VRC_CTA_INIT_COUNT
	.align		4
        /*0094*/ 	.byte	0x02, 0x4a
	.zero		1
	.zero		1


	//----- nvinfo : EIATTR_EXIT_INSTR_OFFSETS
	.align		4
        /*0098*/ 	.byte	0x04, 0x1c
        /*009a*/ 	.short	(.L_25 - .L_24)


	//   ....[0]....
.L_24:
        /*009c*/ 	.word	0x00000040


	//   ....[1]....
        /*00a0*/ 	.word	0x00000100


	//   ....[2]....
        /*00a4*/ 	.word	0x00000600


	//----- nvinfo : EIATTR_CRS_STACK_SIZE
	.align		4
.L_25:
        /*00a8*/ 	.byte	0x04, 0x1e
        /*00aa*/ 	.short	(.L_27 - .L_26)
.L_26:
        /*00ac*/ 	.word	0x00000000


	//----- nvinfo : EIATTR_CBANK_PARAM_SIZE
	.align		4
.L_27:
        /*00b0*/ 	.byte	0x03, 0x19
        /*00b2*/ 	.short	0x0038


	//----- nvinfo : EIATTR_PARAM_CBANK
	.align		4
        /*00b4*/ 	.byte	0x04, 0x0a
        /*00b6*/ 	.short	(.L_29 - .L_28)
	.align		4
.L_28:
        /*00b8*/ 	.word	index@(.nv.constant0._Z11_block_diagPdiiS_iPiS0_S0_)
        /*00bc*/ 	.short	0x0380
        /*00be*/ 	.short	0x0038


	//----- nvinfo : EIATTR_SW_WAR
	.align		4
.L_29:
        /*00c0*/ 	.byte	0x04, 0x36
        /*00c2*/ 	.short	(.L_31 - .L_30)
.L_30:
        /*00c4*/ 	.word	0x00000008
.L_31:


//--------------------- .nv.callgraph             --------------------------
	.section	.nv.callgraph,"",@"SHT_CUDA_CALLGRAPH"
	.align	4
	.sectionentsize	8
	.align		4
        /*0000*/ 	.word	0x00000000
	.align		4
        /*0004*/ 	.word	0xffffffff
	.align		4
        /*0008*/ 	.word	0x00000000
	.align		4
        /*000c*/ 	.word	0xfffffffe
	.align		4
        /*0010*/ 	.word	0x00000000
	.align		4
        /*0014*/ 	.word	0xfffffffd
	.align		4
        /*0018*/ 	.word	0x00000000
	.align		4
        /*001c*/ 	.word	0xfffffffc


//--------------------- .text._Z11_block_diagPdiiS_iPiS0_S0_ --------------------------
	.section	.text._Z11_block_diagPdiiS_iPiS0_S0_,"ax",@progbits
	.align	128
.text._Z11_block_diagPdiiS_iPiS0_S0_:
        .type           _Z11_block_diagPdiiS_iPiS0_S0_,@function
        .size           _Z11_block_diagPdiiS_iPiS0_S0_,(.L_x_7 - _Z11_block_diagPdiiS_iPiS0_S0_)
        .other          _Z11_block_diagPdiiS_iPiS0_S0_,@"STO_CUDA_ENTRY STV_DEFAULT"
_Z11_block_diagPdiiS_iPiS0_S0_:
[----:B------:R-:W-:Y:S01]  /*0000*/  LDC R1, c[0x0][0x37c] ;  /* 0x0000df00ff017b82 */ /* 0x000fe20000000800 */
[----:B------:R-:W0:Y:S01]  /*0010*/  S2R R11, SR_CTAID.X ;  /* 0x00000000000b7919 */ /* 0x000e220000002500 */
[----:B------:R-:W0:Y:S02]  /*0020*/  LDCU UR4, c[0x0][0x398] ;  /* 0x00007300ff0477ac */ /* 0x000e240008000800 */
[----:B0-----:R-:W-:-:S13]  /*0030*/  ISETP.GE.AND P0, PT, R11, UR4, PT ;  /* 0x000000040b007c0c */ /* 0x001fda000bf06270 */
[----:B------:R-:W-:Y:S05]  /*0040*/  @P0 EXIT ;  /* 0x000000000000094d */ /* 0x000fea0003800000 */
[----:B------:R-:W0:Y:S01]  /*0050*/  LDC.64 R4, c[0x0][0x3a8] ;  /* 0x0000ea00ff047b82 */ /* 0x000e220000000a00 */
[----:B------:R-:W1:Y:S01]  /*0060*/  LDCU.64 UR8, c[0x0][0x358] ;  /* 0x00006b00ff0877ac */ /* 0x000e620008000a00 */
[----:B------:R-:W2:Y:S06]  /*0070*/  S2R R13, SR_TID.Y ;  /* 0x00000000000d7919 */ /* 0x000eac0000002200 */
[----:B------:R-:W3:Y:S08]  /*0080*/  LDC.64 R6, c[0x0][0x3b0] ;  /* 0x0000ec00ff067b82 */ /* 0x000ef00000000a00 */
[----:B------:R-:W4:Y:S01]  /*0090*/  LDC.64 R8, c[0x0][0x3a0] ;  /* 0x0000e800ff087b82 */ /* 0x000f220000000a00 */
[----:B0-----:R-:W-:-:S05]  /*00a0*/  IMAD.WIDE.U32 R4, R11, 0x4, R4 ;  /* 0x000000040b047825 */ /* 0x001fca00078e0004 */
[----:B-1----:R-:W5:Y:S04]  /*00b0*/  LDG.E R3, desc[UR8][R4.64+0x4] ;  /* 0x0000040804037981 */ /* 0x002f68000c1e1900 */
[----:B------:R-:W5:Y:S01]  /*00c0*/  LDG.E R0, desc[UR8][R4.64] ;  /* 0x0000000804007981 */ /* 0x000f62000c1e1900 */
[----:B---3--:R-:W-:-:S04]  /*00d0*/  IMAD.WIDE.U32 R6, R11, 0x4, R6 ;  /* 0x000000040b067825 */ /* 0x008fc800078e0006 */
[----:B-----5:R-:W-:-:S05]  /*00e0*/  IMAD.IADD R2, R3, 0x1, -R0 ;  /* 0x0000000103027824 */ /* 0x020fca00078e0a00 */
[----:B--2---:R-:W-:-:S13]  /*00f0*/  ISETP.GE.AND P0, PT, R13, R2, PT ;  /* 0x000000020d00720c */ /* 0x004fda0003f06270 */
[----:B----4-:R-:W-:Y:S05]  /*0100*/  @P0 EXIT ;  /* 0x000000000000094d */ /* 0x010fea0003800000 */
[----:B------:R-:W2:Y:S01]  /*0110*/  LDG.E R12, desc[UR8][R6.64+0x4] ;  /* 0x00000408060c7981 */ /* 0x000ea2000c1e1900 */
[----:B------:R-:W0:Y:S03]  /*0120*/  LDCU.64 UR6, c[0x0][0x380] ;  /* 0x00007000ff0677ac */ /* 0x000e260008000a00 */
[----:B------:R1:W2:Y:S01]  /*0130*/  LDG.E R3, desc[UR8][R6.64] ;  /* 0x0000000806037981 */ /* 0x0002a2000c1e1900 */
[----:B------:R-:W3:Y:S01]  /*0140*/  LDCU.64 UR4, c[0x0][0x390] ;  /* 0x00007200ff0477ac */ /* 0x000ee20008000a00 */
[----:B------:R-:W-:Y:S01]  /*0150*/  IMAD.WIDE.U32 R8, R11, 0x4, R8 ;  /* 0x000000040b087825 */ /* 0x000fe200078e0008 */
[----:B------:R-:W4:Y:S04]  /*0160*/  S2R R5, SR_TID.X ;  /* 0x0000000000057919 */ /* 0x000f280000002100 */
[----:B------:R4:W5:Y:S01]  /*0170*/  LDG.E R4, desc[UR8][R8.64] ;  /* 0x0000000808047981 */ /* 0x000962000c1e1900 */
[----:B-1----:R-:W-:Y:S01]  /*0180*/  IMAD.MOV.U32 R7, RZ, RZ, R13 ;  /* 0x000000ffff077224 */ /* 0x002fe200078e000d */
[----:B0-----:R-:W-:-:S02]  /*0190*/  UIADD3 UR6, UP0, UPT, UR6, 0x100, URZ ;  /* 0x0000010006067890 */ /* 0x001fc4000ff1e0ff */
[----:B---3--:R-:W-:Y:S02]  /*01a0*/  UIADD3 UR4, UP1, UPT, UR4, 0x100, URZ ;  /* 0x0000010004047890 */ /* 0x008fe4000ff3e0ff */
[----:B------:R-:W-:Y:S02]  /*01b0*/  UIADD3.X UR7, UPT, UPT, URZ, UR7, URZ, UP0, !UPT ;  /* 0x00000007ff077290 */ /* 0x000fe400087fe4ff */
[----:B------:R-:W-:Y:S01]  /*01c0*/  UIADD3.X UR5, UPT, UPT, URZ, UR5, URZ, UP1, !UPT ;  /* 0x00000005ff057290 */ /* 0x000fe20008ffe4ff */
[----:B----4-:R-:W-:Y:S01]  /*01d0*/  LOP3.LUT R10, RZ, R5, RZ, 0x33, !PT ;  /* 0x00000005ff0a7212 */ /* 0x010fe200078e33ff */
[C---:B------:R-:W-:Y:S01]  /*01e0*/  VIADD R9, R5.reuse, 0x20 ;  /* 0x0000002005097836 */ /* 0x040fe20000000000 */
[----:B------:R-:W-:Y:S02]  /*01f0*/  IADD3 R6, PT, PT, R5, 0x10, RZ ;  /* 0x0000001005067810 */ /* 0x000fe40007ffe0ff */
[----:B--2---:R-:W-:Y:S01]  /*0200*/  IADD3 R8, PT, PT, -R3, R12, R10 ;  /* 0x0000000c03087210 */ /* 0x004fe20007ffe10a */
[----:B------:R-:W-:Y:S01]  /*0210*/  IMAD.IADD R12, R12, 0x1, -R3 ;  /* 0x000000010c0c7824 */ /* 0x000fe200078e0a03 */
[----:B------:R-:W-:-:S02]  /*0220*/  IADD3 R10, PT, PT, R5, 0x30, RZ ;  /* 0x00000030050a7810 */ /* 0x000fc40007ffe0ff */
[----:B------:R-:W-:-:S07]  /*0230*/  LOP3.LUT R11, R8, 0x30, RZ, 0xc0, !PT ;  /* 0x00000030080b7812 */ /* 0x000fce00078ec0ff */
.L_x_5:
[----:B------:R-:W-:Y:S01]  /*0240*/  ISETP.GE.AND P0, PT, R5, R12, PT ;  /* 0x0000000c0500720c */ /* 0x000fe20003f06270 */
[----:B------:R-:W-:-:S12]  /*0250*/  BSSY.RECONVERGENT B0, `(.L_x_0) ;  /* 0x0000037000007945 */ /* 0x000fd80003800200 */
[----:B0123--:R-:W-:Y:S05]  /*0260*/  @P0 BRA `(.L_x_1) ;  /* 0x0000000000d40947 */ /* 0x00ffea0003800000 */
[----:B------:R-:W-:Y:S01]  /*0270*/  ISETP.NE.AND P0, PT, R11, 0x30, PT ;  /* 0x000000300b00780c */ /* 0x000fe20003f05270 */
[----:B------:R-:W-:Y:S01]  /*0280*/  BSSY.RECONVERGENT B1, `(.L_x_2) ;  /* 0x000001a000017945 */ /* 0x000fe20003800200 */
[----:B------:R-:W-:Y:S01]  /*0290*/  IMAD R26, R7, R12, RZ ;  /* 0x0000000c071a7224 */ /* 0x000fe200078e02ff */
[----:B------:R-:W-:Y:S01]  /*02a0*/  IADD3 R20, PT, PT, R0, R7, RZ ;  /* 0x0000000700147210 */ /* 0x000fe20007ffe0ff */
[----:B------:R-:W-:-:S09]  /*02b0*/  IMAD.MOV.U32 R27, RZ, RZ, R5 ;  /* 0x000000ffff1b7224 */ /* 0x000fd200078e0005 */
[----:B------:R-:W-:Y:S05]  /*02c0*/  @!P0 BRA `(.L_x_3) ;  /* 0x0000000000548947 */ /* 0x000fea0003800000 */
[----:B------:R-:W0:Y:S01]  /*02d0*/  LDC.64 R16, c[0x0][0x390] ;  /* 0x0000e400ff107b82 */ /* 0x000e220000000a00 */
[----:B-----5:R-:W-:Y:S01]  /*02e0*/  IADD3 R13, PT, PT, R5, R26, R4 ;  /* 0x0000001a050d7210 */ /* 0x020fe20007ffe004 */
[----:B------:R-:W1:Y:S06]  /*02f0*/  LDCU UR10, c[0x0][0x38c] ;  /* 0x00007180ff0a77ac */ /* 0x000e6c0008000800 */
[----:B------:R-:W2:Y:S01]  /*0300*/  LDC.64 R14, c[0x0][0x380] ;  /* 0x0000e000ff0e7b82 */ /* 0x000ea20000000a00 */
[----:B0-----:R-:W-:-:S05]  /*0310*/  IMAD.WIDE R16, R13, 0x8, R16 ;  /* 0x000000080d107825 */ /* 0x001fca00078e0210 */
[----:B------:R-:W3:Y:S01]  /*0320*/  LDG.E.64 R18, desc[UR8][R16.64] ;  /* 0x0000000810127981 */ /* 0x000ee2000c1e1b00 */
[----:B-1----:R-:W-:Y:S01]  /*0330*/  IMAD R22, R20, UR10, R3 ;  /* 0x0000000a14167c24 */ /* 0x002fe2000f8e0203 */
[----:B------:R-:W-:Y:S01]  /*0340*/  ISETP.NE.AND P0, PT, R11, RZ, PT ;  /* 0x000000ff0b00720c */ /* 0x000fe20003f05270 */
[----:B------:R-:W-:-:S03]  /*0350*/  IMAD.MOV.U32 R27, RZ, RZ, R6 ;  /* 0x000000ffff1b7224 */ /* 0x000fc600078e0006 */
[----:B------:R-:W-:-:S05]  /*0360*/  IADD3 R13, PT, PT, R22, R5, RZ ;  /* 0x00000005160d7210 */ /* 0x000fca0007ffe0ff */
[----:B--2---:R-:W-:-:S05]  /*0370*/  IMAD.WIDE R14, R13, 0x8, R14 ;  /* 0x000000080d0e7825 */ /* 0x004fca00078e020e */
[----:B---3--:R0:W-:Y:S01]  /*0380*/  STG.E.64 desc[UR8][R14.64], R18 ;  /* 0x000000120e007986 */ /* 0x0081e2000c101b08 */
[----:B------:R-:W-:Y:S05]  /*0390*/  @!P0 BRA `(.L_x_3) ;  /* 0x0000000000208947 */ /* 0x000fea0003800000 */
[----:B0-----:R-:W2:Y:S01]  /*03a0*/  LDG.E.64 R18, desc[UR8][R16.64+0x80] ;  /* 0x0000800810127981 */ /* 0x001ea2000c1e1b00 */
[----:B------:R-:W-:Y:S02]  /*03b0*/  ISETP.NE.AND P0, PT, R11, 0x10, PT ;  /* 0x000000100b00780c */ /* 0x000fe40003f05270 */
[----:B------:R-:W-:Y:S01]  /*03c0*/  MOV R27, R9 ;  /* 0x00000009001b7202 */ /* 0x000fe20000000f00 */
[----:B--2---:R1:W-:Y:S10]  /*03d0*/  STG.E.64 desc[UR8][R14.64+0x80], R18 ;  /* 0x000080120e007986 */ /* 0x0043f4000c101b08 */
[----:B------:R-:W-:Y:S05]  /*03e0*/  @!P0 BRA `(.L_x_3) ;  /* 0x00000000000c8947 */ /* 0x000fea0003800000 */
[----:B------:R-:W2:Y:S01]  /*03f0*/  LDG.E.64 R16, desc[UR8][R16.64+0x100] ;  /* 0x0001000810107981 */ /* 0x000ea2000c1e1b00 */
[----:B------:R-:W-:-:S03]  /*0400*/  IMAD.MOV.U32 R27, RZ, RZ, R10 ;  /* 0x000000ffff1b7224 */ /* 0x000fc600078e000a */
[----:B--2---:R2:W-:Y:S04]  /*0410*/  STG.E.64 desc[UR8][R14.64+0x100], R16 ;  /* 0x000100100e007986 */ /* 0x0045e8000c101b08 */
.L_x_3:
[----:B------:R-:W-:Y:S05]  /*0420*/  BSYNC.RECONVERGENT B1 ;  /* 0x0000000000017941 */ /* 0x000fea0003800200 */
.L_x_2:
[----:B------:R-:W-:-:S13]  /*0430*/  ISETP.GE.U32.AND P0, PT, R8, 0x30, PT ;  /* 0x000000300800780c */ /* 0x000fda0003f06070 */
[----:B------:R-:W-:Y:S05]  /*0440*/  @!P0 BRA `(.L_x_1) ;  /* 0x00000000005c8947 */ /* 0x000fea0003800000 */
[----:B------:R-:W3:Y:S01]  /*0450*/  LDCU UR10, c[0x0][0x38c] ;  /* 0x00007180ff0a77ac */ /* 0x000ee20008000800 */
[----:B------:R-:W-:Y:S02]  /*0460*/  IADD3 R13, PT, PT, R3, R27, RZ ;  /* 0x0000001b030d7210 */ /* 0x000fe40007ffe0ff */
[----:B-----5:R-:W-:-:S03]  /*0470*/  IADD3 R26, PT, PT, R26, R4, R27 ;  /* 0x000000041a1a7210 */ /* 0x020fc60007ffe01b */
[----:B---3--:R-:W-:-:S07]  /*0480*/  IMAD R13, R20, UR10, R13 ;  /* 0x0000000a140d7c24 */ /* 0x008fce000f8e020d */
.L_x_4:
[----:B--2---:R-:W-:Y:S01]  /*0490*/  MOV R17, UR5 ;  /* 0x0000000500117c02 */ /* 0x004fe20008000f00 */
[----:B------:R-:W-:-:S04]  /*04a0*/  IMAD.U32 R16, RZ, RZ, UR4 ;  /* 0x00000004ff107e24 */ /* 0x000fc8000f8e00ff */
[----:B------:R-:W-:-:S05]  /*04b0*/  IMAD.WIDE R16, R26, 0x8, R16 ;  /* 0x000000081a107825 */ /* 0x000fca00078e0210 */
[----:B01-3--:R-:W2:Y:S01]  /*04c0*/  LDG.E.64 R14, desc[UR8][R16.64+-0x100] ;  /* 0xffff0008100e7981 */ /* 0x00bea2000c1e1b00 */
[----:B------:R-:W-:Y:S01]  /*04d0*/  MOV R19, UR7 ;  /* 0x0000000700137c02 */ /* 0x000fe20008000f00 */
[----:B------:R-:W-:-:S04]  /*04e0*/  IMAD.U32 R18, RZ, RZ, UR6 ;  /* 0x00000006ff127e24 */ /* 0x000fc8000f8e00ff */
[----:B------:R-:W-:-:S05]  /*04f0*/  IMAD.WIDE R18, R13, 0x8, R18 ;  /* 0x000000080d127825 */ /* 0x000fca00078e0212 */
[----:B--2---:R3:W-:Y:S04]  /*0500*/  STG.E.64 desc[UR8][R18.64+-0x100], R14 ;  /* 0xffff000e12007986 */ /* 0x0047e8000c101b08 */
[----:B------:R-:W2:Y:S04]  /*0510*/  LDG.E.64 R20, desc[UR8][R16.64+-0x80] ;  /* 0xffff800810147981 */ /* 0x000ea8000c1e1b00 */
[----:B--2---:R3:W-:Y:S04]  /*0520*/  STG.E.64 desc[UR8][R18.64+-0x80], R20 ;  /* 0xffff801412007986 */ /* 0x0047e8000c101b08 */
[----:B------:R-:W2:Y:S04]  /*0530*/  LDG.E.64 R22, desc[UR8][R16.64] ;  /* 0x0000000810167981 */ /* 0x000ea8000c1e1b00 */
[----:B--2---:R3:W-:Y:S04]  /*0540*/  STG.E.64 desc[UR8][R18.64], R22 ;  /* 0x0000001612007986 */ /* 0x0047e8000c101b08 */
[----:B------:R-:W2:Y:S01]  /*0550*/  LDG.E.64 R24, desc[UR8][R16.64+0x80] ;  /* 0x0000800810187981 */ /* 0x000ea2000c1e1b00 */
[----:B------:R-:W-:Y:S01]  /*0560*/  VIADD R27, R27, 0x40 ;  /* 0x000000401b1b7836 */ /* 0x000fe20000000000 */
[----:B------:R-:W-:Y:S01]  /*0570*/  IADD3 R13, PT, PT, R13, 0x40, RZ ;  /* 0x000000400d0d7810 */ /* 0x000fe20007ffe0ff */
[----:B------:R-:W-:-:S03]  /*0580*/  VIADD R26, R26, 0x40 ;  /* 0x000000401a1a7836 */ /* 0x000fc60000000000 */
[----:B------:R-:W-:Y:S01]  /*0590*/  ISETP.GE.AND P0, PT, R27, R12, PT ;  /* 0x0000000c1b00720c */ /* 0x000fe20003f06270 */
[----:B--2---:R3:W-:-:S12]  /*05a0*/  STG.E.64 desc[UR8][R18.64+0x80], R24 ;  /* 0x0000801812007986 */ /* 0x0047d8000c101b08 */
[----:B------:R-:W-:Y:S05]  /*05b0*/  @!P0 BRA `(.L_x_4) ;  /* 0xfffffffc00b48947 */ /* 0x000fea000383ffff */
.L_x_1:
[----:B------:R-:W-:Y:S05]  /*05c0*/  BSYNC.RECONVERGENT B0 ;  /* 0x0000000000007941 */ /* 0x000fea0003800200 */
.L_x_0:
[----:B------:R-:W-:-:S04]  /*05d0*/  IADD3 R7, PT, PT, R7, 0x10, RZ ;  /* 0x0000001007077810 */ /* 0x000fc80007ffe0ff */
[----:B------:R-:W-:-:S13]  /*05e0*/  ISETP.GE.AND P0, PT, R7, R2, PT ;  /* 0x000000020700720c */ /* 0x000fda0003f06270 */
[----:B------:R-:W-:Y:S05]  /*05f0*/  @!P0 BRA `(.L_x_5) ;  /* 0xfffffffc00108947 */ /* 0x000fea000383ffff */
[----:B------:R-:W-:Y:S05]  /*0600*/  EXIT ;  /* 0x000000000000794d */ /* 0x000fea0003800000 */
.L_x_6:
[----:B------:R-:W-:-:S00]  /*0610*/  BRA `(.L_x_6) ;  /* 0xfffffffc00fc7947 */ /* 0x000fc0000383ffff */
[----:B------:R-:W-:-:S00]  /*0620*/  NOP ;  /* 0x0000000000007918 */ /* 0x000fc00000000000 */
        /* <DEDUP_REMOVED lines=13> */
.L_x_7:


//--------------------- .nv.shared.reserved.0     --------------------------
	.section	.nv.shared.reserved.0,"aw",@nobits
	.weak		__nv_reservedSMEM_offset_0_alias
	.size		__nv_reservedSMEM_offset_0_alias, 0, 64
	.other		__nv_reservedSMEM_offset_0_alias,@"STO_CUDA_RESERVED_SHARED STV_DEFAULT"
__nv_reservedSMEM_offset_0_alias:
	.zero		0
	.zero		64


//--------------------- .nv.constant0._Z11_block_diagPdiiS_iPiS0_S0_ --------------------------
	.section	.nv.constant0._Z11_block_diagPdiiS_iPiS0_S0_,"a",@progbits
	.sectionflags	@""
	.align	4
.nv.constant0._Z11_block_diagPdiiS_iPiS0_S0_:
	.zero		952


//--------------------- SYMBOLS --------------------------

	.type		.nv.reservedSmem.offset0,@object
	.size		.nv.reservedSmem.offset0,0x4
